//
// Generated by NVIDIA NVVM Compiler
//
// Compiler Build ID: CL-36424714
// Cuda compilation tools, release 13.0, V13.0.88
// Based on NVVM 20.0.0
//

.version 9.0
.target sm_100
.address_size 64

	// .globl	_Z15gpuSearchKernelPKcPKmPKiS0_S2_S4_iiPi

.visible .entry _Z15gpuSearchKernelPKcPKmPKiS0_S2_S4_iiPi(
	.param .u64 .ptr .align 1 _Z15gpuSearchKernelPKcPKmPKiS0_S2_S4_iiPi_param_0,
	.param .u64 .ptr .align 1 _Z15gpuSearchKernelPKcPKmPKiS0_S2_S4_iiPi_param_1,
	.param .u64 .ptr .align 1 _Z15gpuSearchKernelPKcPKmPKiS0_S2_S4_iiPi_param_2,
	.param .u64 .ptr .align 1 _Z15gpuSearchKernelPKcPKmPKiS0_S2_S4_iiPi_param_3,
	.param .u64 .ptr .align 1 _Z15gpuSearchKernelPKcPKmPKiS0_S2_S4_iiPi_param_4,
	.param .u64 .ptr .align 1 _Z15gpuSearchKernelPKcPKmPKiS0_S2_S4_iiPi_param_5,
	.param .u32 _Z15gpuSearchKernelPKcPKmPKiS0_S2_S4_iiPi_param_6,
	.param .u32 _Z15gpuSearchKernelPKcPKmPKiS0_S2_S4_iiPi_param_7,
	.param .u64 .ptr .align 1 _Z15gpuSearchKernelPKcPKmPKiS0_S2_S4_iiPi_param_8
)
{
	.reg .pred 	%p<18>;
	.reg .b16 	%rs<7>;
	.reg .b32 	%r<31>;
	.reg .b64 	%rd<45>;

	ld.param.u64 	%rd13, [_Z15gpuSearchKernelPKcPKmPKiS0_S2_S4_iiPi_param_0];
	ld.param.u64 	%rd14, [_Z15gpuSearchKernelPKcPKmPKiS0_S2_S4_iiPi_param_1];
	ld.param.u64 	%rd15, [_Z15gpuSearchKernelPKcPKmPKiS0_S2_S4_iiPi_param_2];
	ld.param.u64 	%rd16, [_Z15gpuSearchKernelPKcPKmPKiS0_S2_S4_iiPi_param_3];
	ld.param.u64 	%rd17, [_Z15gpuSearchKernelPKcPKmPKiS0_S2_S4_iiPi_param_4];
	ld.param.u64 	%rd18, [_Z15gpuSearchKernelPKcPKmPKiS0_S2_S4_iiPi_param_5];
	ld.param.u32 	%r16, [_Z15gpuSearchKernelPKcPKmPKiS0_S2_S4_iiPi_param_6];
	ld.param.u32 	%r15, [_Z15gpuSearchKernelPKcPKmPKiS0_S2_S4_iiPi_param_7];
	ld.param.u64 	%rd19, [_Z15gpuSearchKernelPKcPKmPKiS0_S2_S4_iiPi_param_8];
	mov.u32 	%r17, %ctaid.x;
	mov.u32 	%r18, %ntid.x;
	mov.u32 	%r19, %tid.x;
	mad.lo.s32 	%r1, %r17, %r18, %r19;
	setp.ge.s32 	%p1, %r1, %r16;
	@%p1 bra 	$L__BB0_22;
	cvta.to.global.u64 	%rd20, %rd14;
	cvta.to.global.u64 	%rd21, %rd15;
	cvta.to.global.u64 	%rd22, %rd13;
	mul.wide.s32 	%rd23, %r1, 8;
	add.s64 	%rd24, %rd20, %rd23;
	ld.global.u64 	%rd25, [%rd24];
	add.s64 	%rd1, %rd22, %rd25;
	mul.wide.s32 	%rd26, %r1, 4;
	add.s64 	%rd27, %rd21, %rd26;
	ld.global.u32 	%r2, [%rd27];
	setp.lt.s32 	%p2, %r15, 1;
	@%p2 bra 	$L__BB0_22;
	cvta.to.global.u64 	%rd2, %rd17;
	cvta.to.global.u64 	%rd3, %rd18;
	cvta.to.global.u64 	%rd4, %rd16;
	cvta.to.global.u64 	%rd5, %rd19;
	mov.b32 	%r27, 0;
$L__BB0_3:
	mul.wide.u32 	%rd28, %r27, 8;
	add.s64 	%rd6, %rd2, %rd28;
	mul.wide.u32 	%rd29, %r27, 4;
	add.s64 	%rd30, %rd3, %rd29;
	ld.global.u32 	%r21, [%rd30];
	setp.gt.s32 	%p3, %r21, %r2;
	@%p3 bra 	$L__BB0_21;
	setp.gt.s32 	%p4, %r21, 0;
	@%p4 bra 	$L__BB0_11;
	mov.b32 	%r30, 0;
$L__BB0_6:
	add.s32 	%r12, %r30, %r21;
	setp.eq.s32 	%p5, %r30, 0;
	@%p5 bra 	$L__BB0_8;
	cvt.u64.u32 	%rd31, %r30;
	add.s64 	%rd32, %rd1, %rd31;
	ld.global.u8 	%rs1, [%rd32+-1];
	setp.ne.s16 	%p6, %rs1, 32;
	@%p6 bra 	$L__BB0_10;
$L__BB0_8:
	setp.ge.s32 	%p7, %r12, %r2;
	@%p7 bra 	$L__BB0_20;
	cvt.s64.s32 	%rd33, %r12;
	add.s64 	%rd34, %rd1, %rd33;
	ld.global.u8 	%rs2, [%rd34];
	setp.eq.s16 	%p8, %rs2, 32;
	@%p8 bra 	$L__BB0_20;
$L__BB0_10:
	add.s32 	%r30, %r30, 1;
	add.s32 	%r23, %r12, 1;
	setp.gt.s32 	%p9, %r23, %r2;
	@%p9 bra 	$L__BB0_21;
	bra.uni 	$L__BB0_6;
$L__BB0_11:
	ld.global.u64 	%rd35, [%rd6];
	neg.s32 	%r5, %r21;
	add.s64 	%rd7, %rd4, %rd35;
	mov.b32 	%r28, 0;
$L__BB0_12:
	add.s32 	%r7, %r28, %r21;
	setp.eq.s32 	%p10, %r28, 0;
	@%p10 bra 	$L__BB0_14;
	cvt.u64.u32 	%rd36, %r28;
	add.s64 	%rd37, %rd1, %rd36;
	ld.global.u8 	%rs3, [%rd37+-1];
	setp.ne.s16 	%p11, %rs3, 32;
	@%p11 bra 	$L__BB0_18;
$L__BB0_14:
	setp.ge.s32 	%p12, %r7, %r2;
	@%p12 bra 	$L__BB0_16;
	cvt.u64.u32 	%rd38, %r7;
	add.s64 	%rd39, %rd1, %rd38;
	ld.global.u8 	%rs4, [%rd39];
	setp.ne.s16 	%p13, %rs4, 32;
	@%p13 bra 	$L__BB0_18;
$L__BB0_16:
	cvt.u64.u32 	%rd40, %r28;
	add.s64 	%rd43, %rd1, %rd40;
	mov.u64 	%rd44, %rd7;
	mov.u32 	%r29, %r5;
$L__BB0_17:
	ld.global.u8 	%rs5, [%rd43];
	ld.global.u8 	%rs6, [%rd44];
	setp.eq.s16 	%p14, %rs5, %rs6;
	@%p14 bra 	$L__BB0_19;
$L__BB0_18:
	add.s32 	%r28, %r28, 1;
	add.s32 	%r25, %r7, 1;
	setp.gt.s32 	%p15, %r25, %r2;
	@%p15 bra 	$L__BB0_21;
	bra.uni 	$L__BB0_12;
$L__BB0_19:
	add.s32 	%r29, %r29, 1;
	setp.eq.s32 	%p16, %r29, 0;
	add.s64 	%rd44, %rd44, 1;
	add.s64 	%rd43, %rd43, 1;
	@%p16 bra 	$L__BB0_20;
	bra.uni 	$L__BB0_17;
$L__BB0_20:
	add.s64 	%rd42, %rd5, %rd29;
	atom.global.add.u32 	%r26, [%rd42], 1;
$L__BB0_21:
	add.s32 	%r27, %r27, 1;
	setp.ne.s32 	%p17, %r27, %r15;
	@%p17 bra 	$L__BB0_3;
$L__BB0_22:
	ret;

}


// ===== COMPILED SASS (sm_100) =====

	.target	sm_100

	.elftype	@"ET_EXEC"


//--------------------- .note.nv.tkinfo           --------------------------
	.section	.note.nv.tkinfo,"",@"SHT_NOTE"
	.sectionflags	@"SHF_NOTE_NV_TKINFO"
	.tkinfo
        /*0018*/ 	.word	0x00000002
        /*0030*/ 	.string	""
        /*0030*/ 	.string	"ptxas"
        /*0030*/ 	.string	"Cuda compilation tools, release 13.0, V13.0.88"
        /*0030*/ 	.string	"Build cuda_13.0.r13.0/compiler.36424714_0"
        /*0030*/ 	.string	"-arch sm_100 -m 64 "



//--------------------- .note.nv.cuinfo           --------------------------
	.section	.note.nv.cuinfo,"",@"SHT_NOTE"
	.sectionflags	@"SHF_NOTE_NV_CUINFO"
        /*0018*/ 	.short	0x0002
        /*001a*/ 	.short	0x0064
        /*001c*/ 	.short	0x0082
	.zero		2


//--------------------- .nv.info                  --------------------------
	.section	.nv.info,"",@"SHT_CUDA_INFO"
	.align	4


	//----- nvinfo : EIATTR_REGCOUNT
	.align		4
        /*0000*/ 	.byte	0x04, 0x2f
        /*0002*/ 	.short	(.L_1 - .L_0)
	.align		4
.L_0:
        /*0004*/ 	.word	index@(_Z15gpuSearchKernelPKcPKmPKiS0_S2_S4_iiPi)
        /*0008*/ 	.word	0x00000015


	//----- nvinfo : EIATTR_FRAME_SIZE
	.align		4
.L_1:
        /*000c*/ 	.byte	0x04, 0x11
        /*000e*/ 	.short	(.L_3 - .L_2)
	.align		4
.L_2:
        /*0010*/ 	.word	index@(_Z15gpuSearchKernelPKcPKmPKiS0_S2_S4_iiPi)
        /*0014*/ 	.word	0x00000000


	//----- nvinfo : EIATTR_MIN_STACK_SIZE
	.align		4
.L_3:
        /*0018*/ 	.byte	0x04, 0x12
        /*001a*/ 	.short	(.L_5 - .L_4)
	.align		4
.L_4:
        /*001c*/ 	.word	index@(_Z15gpuSearchKernelPKcPKmPKiS0_S2_S4_iiPi)
        /*0020*/ 	.word	0x00000000
.L_5:


//--------------------- .nv.compat                --------------------------
	.section	.nv.compat,"",@"SHT_CUDA_COMPAT_INFO"
	.align	4
        /*0000*/ 	.byte	0x02, 0x09, 0x00, 0x00, 0x02, 0x02, 0x01, 0x00, 0x02, 0x05, 0x05, 0x00, 0x03, 0x07, 0x01, 0x01
        /*0010*/ 	.byte	0x02, 0x03, 0x00, 0x00, 0x02, 0x06, 0x01, 0x00, 0x04, 0x0b, 0x08, 0x00, 0x09, 0x00, 0x00, 0x00
        /*0020*/ 	.byte	0x00, 0x00, 0x00, 0x00


//--------------------- .nv.info._Z15gpuSearchKernelPKcPKmPKiS0_S2_S4_iiPi --------------------------
	.section	.nv.info._Z15gpuSearchKernelPKcPKmPKiS0_S2_S4_iiPi,"",@"SHT_CUDA_INFO"
	.sectionflags	@""
	.align	4


	//----- nvinfo : EIATTR_CUDA_API_VERSION
	.align		4
        /*0000*/ 	.byte	0x04, 0x37
        /*0002*/ 	.short	(.L_7 - .L_6)
.L_6:
        /*0004*/ 	.word	0x00000082


	//----- nvinfo : EIATTR_KPARAM_INFO
	.align		4
.L_7:
        /*0008*/ 	.byte	0x04, 0x17
        /*000a*/ 	.short	(.L_9 - .L_8)
.L_8:
        /*000c*/ 	.word	0x00000000
        /*0010*/ 	.short	0x0008
        /*0012*/ 	.short	0x0038
        /*0014*/ 	.byte	0x00, 0xf5, 0x21, 0x00


	//----- nvinfo : EIATTR_KPARAM_INFO
	.align		4
.L_9:
        /*0018*/ 	.byte	0x04, 0x17
        /*001a*/ 	.short	(.L_11 - .L_10)
.L_10:
        /*001c*/ 	.word	0x00000000
        /*0020*/ 	.short	0x0007
        /*0022*/ 	.short	0x0034
        /*0024*/ 	.byte	0x00, 0xf0, 0x11, 0x00


	//----- nvinfo : EIATTR_KPARAM_INFO
	.align		4
.L_11:
        /*0028*/ 	.byte	0x04, 0x17
        /*002a*/ 	.short	(.L_13 - .L_12)
.L_12:
        /*002c*/ 	.word	0x00000000
        /*0030*/ 	.short	0x0006
        /*0032*/ 	.short	0x0030
        /*0034*/ 	.byte	0x00, 0xf0, 0x11, 0x00


	//----- nvinfo : EIATTR_KPARAM_INFO
	.align		4
.L_13:
        /*0038*/ 	.byte	0x04, 0x17
        /*003a*/ 	.short	(.L_15 - .L_14)
.L_14:
        /*003c*/ 	.word	0x00000000
        /*0040*/ 	.short	0x0005
        /*0042*/ 	.short	0x0028
        /*0044*/ 	.byte	0x00, 0xf5, 0x21, 0x00


	//----- nvinfo : EIATTR_KPARAM_INFO
	.align		4
.L_15:
        /*0048*/ 	.byte	0x04, 0x17
        /*004a*/ 	.short	(.L_17 - .L_16)
.L_16:
        /*004c*/ 	.word	0x00000000
        /*0050*/ 	.short	0x0004
        /*0052*/ 	.short	0x0020
        /*0054*/ 	.byte	0x00, 0xf5, 0x21, 0x00


	//----- nvinfo : EIATTR_KPARAM_INFO
	.align		4
.L_17:
        /*0058*/ 	.byte	0x04, 0x17
        /*005a*/ 	.short	(.L_19 - .L_18)
.L_18:
        /*005c*/ 	.word	0x00000000
        /*0060*/ 	.short	0x0003
        /*0062*/ 	.short	0x0018
        /*0064*/ 	.byte	0x00, 0xf5, 0x21, 0x00


	//----- nvinfo : EIATTR_KPARAM_INFO
	.align		4
.L_19:
        /*0068*/ 	.byte	0x04, 0x17
        /*006a*/ 	.short	(.L_21 - .L_20)
.L_20:
        /*006c*/ 	.word	0x00000000
        /*0070*/ 	.short	0x0002
        /*0072*/ 	.short	0x0010
        /*0074*/ 	.byte	0x00, 0xf5, 0x21, 0x00


	//----- nvinfo : EIATTR_KPARAM_INFO
	.align		4
.L_21:
        /*0078*/ 	.byte	0x04, 0x17
        /*007a*/ 	.short	(.L_23 - .L_22)
.L_22:
        /*007c*/ 	.word	0x00000000
        /*0080*/ 	.short	0x0001
        /*0082*/ 	.short	0x0008
        /*0084*/ 	.byte	0x00, 0xf5, 0x21, 0x00


	//----- nvinfo : EIATTR_KPARAM_INFO
	.align		4
.L_23:
        /*0088*/ 	.byte	0x04, 0x17
        /*008a*/ 	.short	(.L_25 - .L_24)
.L_24:
        /*008c*/ 	.word	0x00000000
        /*0090*/ 	.short	0x0000
        /*0092*/ 	.short	0x0000
        /*0094*/ 	.byte	0x00, 0xf5, 0x21, 0x00


	//----- nvinfo : EIATTR_SPARSE_MMA_MASK
	.align		4
.L_25:
        /*0098*/ 	.byte	0x03, 0x50
        /*009a*/ 	.short	0x0000


	//----- nvinfo : EIATTR_MAXREG_COUNT
	.align		4
        /*009c*/ 	.byte	0x03, 0x1b
        /*009e*/ 	.short	0x00ff


	//----- nvinfo : EIATTR_MERCURY_ISA_VERSION
	.align		4
        /*00a0*/ 	.byte	0x03, 0x5f
        /*00a2*/ 	.short	0x0101


	//----- nvinfo : EIATTR_INT_WARP_WIDE_INSTR_OFFSETS
	.align		4
        /*00a4*/ 	.byte	0x04, 0x31
        /*00a6*/ 	.short	(.L_27 - .L_26)


	//   ....[0]....
.L_26:
        /*00a8*/ 	.word	0x00000690


	//----- nvinfo : EIATTR_VRC_CTA_INIT_COUNT
	.align		4
.L_27:
        /*00ac*/ 	.byte	0x02, 0x4a
	.zero		1
	.zero		1


	//----- nvinfo : EIATTR_EXIT_INSTR_OFFSETS
	.align		4
        /*00b0*/ 	.byte	0x04, 0x1c
        /*00b2*/ 	.short	(.L_29 - .L_28)


	//   ....[0]....
.L_28:
        /*00b4*/ 	.word	0x00000070


	//   ....[1]....
        /*00b8*/ 	.word	0x00000130


	//   ....[2]....
        /*00bc*/ 	.word	0x00000780


	//----- nvinfo : EIATTR_CRS_STACK_SIZE
	.align		4
.L_29:
        /*00c0*/ 	.byte	0x04, 0x1e
        /*00c2*/ 	.short	(.L_31 - .L_30)
.L_30:
        /*00c4*/ 	.word	0x00000000


	//----- nvinfo : EIATTR_CBANK_PARAM_SIZE
	.align		4
.L_31:
        /*00c8*/ 	.byte	0x03, 0x19
        /*00ca*/ 	.short	0x0040


	//----- nvinfo : EIATTR_PARAM_CBANK
	.align		4
        /*00cc*/ 	.byte	0x04, 0x0a
        /*00ce*/ 	.short	(.L_33 - .L_32)
	.align		4
.L_32:
        /*00d0*/ 	.word	index@(.nv.constant0._Z15gpuSearchKernelPKcPKmPKiS0_S2_S4_iiPi)
        /*00d4*/ 	.short	0x0380
        /*00d6*/ 	.short	0x0040


	//----- nvinfo : EIATTR_SW_WAR
	.align		4
.L_33:
        /*00d8*/ 	.byte	0x04, 0x36
        /*00da*/ 	.short	(.L_35 - .L_34)
.L_34:
        /*00dc*/ 	.word	0x00000008
.L_35:


//--------------------- .nv.callgraph             --------------------------
	.section	.nv.callgraph,"",@"SHT_CUDA_CALLGRAPH"
	.align	4
	.sectionentsize	8
	.align		4
        /*0000*/ 	.word	0x00000000
	.align		4
        /*0004*/ 	.word	0xffffffff
	.align		4
        /*0008*/ 	.word	0x00000000
	.align		4
        /*000c*/ 	.word	0xfffffffe
	.align		4
        /*0010*/ 	.word	0x00000000
	.align		4
        /*0014*/ 	.word	0xfffffffd
	.align		4
        /*0018*/ 	.word	0x00000000
	.align		4
        /*001c*/ 	.word	0xfffffffc


//--------------------- .text._Z15gpuSearchKernelPKcPKmPKiS0_S2_S4_iiPi --------------------------
	.section	.text._Z15gpuSearchKernelPKcPKmPKiS0_S2_S4_iiPi,"ax",@progbits
	.align	128
        .global         _Z15gpuSearchKernelPKcPKmPKiS0_S2_S4_iiPi
        .type           _Z15gpuSearchKernelPKcPKmPKiS0_S2_S4_iiPi,@function
        .size           _Z15gpuSearchKernelPKcPKmPKiS0_S2_S4_iiPi,(.L_x_16 - _Z15gpuSearchKernelPKcPKmPKiS0_S2_S4_iiPi)
        .other          _Z15gpuSearchKernelPKcPKmPKiS0_S2_S4_iiPi,@"STO_CUDA_ENTRY STV_DEFAULT"
_Z15gpuSearchKernelPKcPKmPKiS0_S2_S4_iiPi:
.text._Z15gpuSearchKernelPKcPKmPKiS0_S2_S4_iiPi:
[----:B------:R-:W-:Y:S01]  /*0000*/  LDC R1, c[0x0][0x37c] ;  /* 0x0000df00ff017b82 */ /* 0x000fe20000000800 */
[----:B------:R-:W0:Y:S07]  /*0010*/  S2R R0, SR_TID.X ;  /* 0x0000000000007919 */ /* 0x000e2e0000002100 */
[----:B------:R-:W0:Y:S01]  /*0020*/  S2UR UR4, SR_CTAID.X ;  /* 0x00000000000479c3 */ /* 0x000e220000002500 */
[----:B------:R-:W1:Y:S07]  /*0030*/  LDCU UR5, c[0x0][0x3b0] ;  /* 0x00007600ff0577ac */ /* 0x000e6e0008000800 */
[----:B------:R-:W0:Y:S02]  /*0040*/  LDC R3, c[0x0][0x360] ;  /* 0x0000d800ff037b82 */ /* 0x000e240000000800 */
[----:B0-----:R-:W-:-:S05]  /*0050*/  IMAD R3, R3, UR4, R0 ;  /* 0x0000000403037c24 */ /* 0x001fca000f8e0200 */
[----:B-1----:R-:W-:-:S13]  /*0060*/  ISETP.GE.AND P0, PT, R3, UR5, PT ;  /* 0x0000000503007c0c */ /* 0x002fda000bf06270 */
[----:B------:R-:W-:Y:S05]  /*0070*/  @P0 EXIT ;  /* 0x000000000000094d */ /* 0x000fea0003800000 */
[----:B------:R-:W0:Y:S01]  /*0080*/  LDC.64 R4, c[0x0][0x388] ;  /* 0x0000e200ff047b82 */ /* 0x000e220000000a00 */
[----:B------:R-:W1:Y:S01]  /*0090*/  LDCU.64 UR4, c[0x0][0x358] ;  /* 0x00006b00ff0477ac */ /* 0x000e620008000a00 */
[----:B------:R-:W2:Y:S06]  /*00a0*/  LDCU.64 UR6, c[0x0][0x380] ;  /* 0x00007000ff0677ac */ /* 0x000eac0008000a00 */
[----:B------:R-:W3:Y:S08]  /*00b0*/  LDC R0, c[0x0][0x3b4] ;  /* 0x0000ed00ff007b82 */ /* 0x000ef00000000800 */
[----:B------:R-:W4:Y:S01]  /*00c0*/  LDC.64 R6, c[0x0][0x390] ;  /* 0x0000e400ff067b82 */ /* 0x000f220000000a00 */
[----:B0-----:R-:W-:-:S06]  /*00d0*/  IMAD.WIDE R4, R3, 0x8, R4 ;  /* 0x0000000803047825 */ /* 0x001fcc00078e0204 */
[----:B-1----:R-:W2:Y:S01]  /*00e0*/  LDG.E.64 R4, desc[UR4][R4.64] ;  /* 0x0000000404047981 */ /* 0x002ea2000c1e1b00 */
[----:B---3--:R-:W-:Y:S01]  /*00f0*/  ISETP.GE.AND P0, PT, R0, 0x1, PT ;  /* 0x000000010000780c */ /* 0x008fe20003f06270 */
[----:B----4-:R-:W-:Y:S01]  /*0100*/  IMAD.WIDE R6, R3, 0x4, R6 ;  /* 0x0000000403067825 */ /* 0x010fe200078e0206 */
[----:B--2---:R-:W-:-:S04]  /*0110*/  IADD3 R0, P1, PT, R4, UR6, RZ ;  /* 0x0000000604007c10 */ /* 0x004fc8000ff3e0ff */
[----:B------:R-:W-:-:S07]  /*0120*/  IADD3.X R2, PT, PT, R5, UR7, RZ, P1, !PT ;  /* 0x0000000705027c10 */ /* 0x000fce0008ffe4ff */
[----:B------:R-:W-:Y:S05]  /*0130*/  @!P0 EXIT ;  /* 0x000000000000894d */ /* 0x000fea0003800000 */
[----:B------:R0:W5:Y:S01]  /*0140*/  LDG.E R3, desc[UR4][R6.64] ;  /* 0x0000000406037981 */ /* 0x000162000c1e1900 */
[----:B------:R-:W-:-:S07]  /*0150*/  IMAD.MOV.U32 R4, RZ, RZ, RZ ;  /* 0x000000ffff047224 */ /* 0x000fce00078e00ff */
.L_x_14:
[----:B0-----:R-:W0:Y:S01]  /*0160*/  LDC.64 R6, c[0x0][0x3a8] ;  /* 0x0000ea00ff067b82 */ /* 0x001e220000000a00 */
[----:B------:R-:W1:Y:S07]  /*0170*/  LDCU UR6, c[0x0][0x3b4] ;  /* 0x00007680ff0677ac */ /* 0x000e6e0008000800 */
[----:B------:R-:W2:Y:S01]  /*0180*/  LDC.64 R8, c[0x0][0x3a0] ;  /* 0x0000e800ff087b82 */ /* 0x000ea20000000a00 */
[----:B0-----:R-:W-:-:S06]  /*0190*/  IMAD.WIDE.U32 R6, R4, 0x4, R6 ;  /* 0x0000000404067825 */ /* 0x001fcc00078e0006 */
[----:B------:R-:W3:Y:S01]  /*01a0*/  LDG.E R6, desc[UR4][R6.64] ;  /* 0x0000000406067981 */ /* 0x000ee2000c1e1900 */
[----:B------:R-:W-:Y:S01]  /*01b0*/  IMAD.MOV.U32 R5, RZ, RZ, R4 ;  /* 0x000000ffff057224 */ /* 0x000fe200078e0004 */
[----:B------:R-:W-:Y:S01]  /*01c0*/  BSSY.RECONVERGENT B0, `(.L_x_0) ;  /* 0x0000059000007945 */ /* 0x000fe20003800200 */
[----:B------:R-:W-:-:S05]  /*01d0*/  VIADD R4, R4, 0x1 ;  /* 0x0000000104047836 */ /* 0x000fca0000000000 */
[----:B-1----:R-:W-:Y:S02]  /*01e0*/  ISETP.NE.AND P0, PT, R4, UR6, PT ;  /* 0x0000000604007c0c */ /* 0x002fe4000bf05270 */
[----:B---3-5:R-:W-:-:S13]  /*01f0*/  ISETP.GT.AND P1, PT, R6, R3, PT ;  /* 0x000000030600720c */ /* 0x028fda0003f24270 */
[----:B--2---:R-:W-:Y:S05]  /*0200*/  @P1 BRA `(.L_x_1) ;  /* 0x0000000400501947 */ /* 0x004fea0003800000 */
[----:B------:R-:W-:Y:S01]  /*0210*/  ISETP.GT.AND P1, PT, R6, RZ, PT ;  /* 0x000000ff0600720c */ /* 0x000fe20003f24270 */
[----:B------:R-:W-:-:S12]  /*0220*/  IMAD.WIDE.U32 R8, R5, 0x8, R8 ;  /* 0x0000000805087825 */ /* 0x000fd800078e0008 */
[----:B------:R-:W-:Y:S05]  /*0230*/  @P1 BRA `(.L_x_2) ;  /* 0x0000000000681947 */ /* 0x000fea0003800000 */
[----:B------:R-:W-:-:S07]  /*0240*/  IMAD.MOV.U32 R7, RZ, RZ, RZ ;  /* 0x000000ffff077224 */ /* 0x000fce00078e00ff */
.L_x_7:
[----:B------:R-:W-:Y:S01]  /*0250*/  ISETP.NE.AND P1, PT, R7, RZ, PT ;  /* 0x000000ff0700720c */ /* 0x000fe20003f25270 */
[----:B------:R-:W-:Y:S01]  /*0260*/  BSSY.RELIABLE B1, `(.L_x_3) ;  /* 0x0000015000017945 */ /* 0x000fe20003800100 */
[----:B------:R-:W-:-:S11]  /*0270*/  IMAD.IADD R11, R6, 0x1, R7 ;  /* 0x00000001060b7824 */ /* 0x000fd600078e0207 */
[----:B------:R-:W-:Y:S05]  /*0280*/  @!P1 BRA `(.L_x_4) ;  /* 0x0000000000149947 */ /* 0x000fea0003800000 */
[----:B------:R-:W-:-:S05]  /*0290*/  IADD3 R8, P1, PT, R7, R0, RZ ;  /* 0x0000000007087210 */ /* 0x000fca0007f3e0ff */
[----:B------:R-:W-:-:S05]  /*02a0*/  IMAD.X R9, RZ, RZ, R2, P1 ;  /* 0x000000ffff097224 */ /* 0x000fca00008e0602 */
[----:B------:R-:W2:Y:S02]  /*02b0*/  LDG.E.U8 R8, desc[UR4][R8.64+-0x1] ;  /* 0xffffff0408087981 */ /* 0x000ea4000c1e1100 */
[----:B--2---:R-:W-:-:S13]  /*02c0*/  ISETP.NE.AND P1, PT, R8, 0x20, PT ;  /* 0x000000200800780c */ /* 0x004fda0003f25270 */
[----:B------:R-:W-:Y:S05]  /*02d0*/  @P1 BRA `(.L_x_5) ;  /* 0x0000000000241947 */ /* 0x000fea0003800000 */
.L_x_4:
[----:B------:R-:W-:-:S13]  /*02e0*/  ISETP.GE.AND P1, PT, R11, R3, PT ;  /* 0x000000030b00720c */ /* 0x000fda0003f26270 */
[----:B------:R-:W-:Y:S05]  /*02f0*/  @P1 BREAK.RELIABLE B1 ;  /* 0x0000000000011942 */ /* 0x000fea0003800100 */
[----:B------:R-:W-:Y:S05]  /*0300*/  @P1 BRA `(.L_x_6) ;  /* 0x0000000000d81947 */ /* 0x000fea0003800000 */
[----:B------:R-:W-:-:S04]  /*0310*/  IADD3 R8, P1, PT, R11, R0, RZ ;  /* 0x000000000b087210 */ /* 0x000fc80007f3e0ff */
[----:B------:R-:W-:-:S05]  /*0320*/  LEA.HI.X.SX32 R9, R11, R2, 0x1, P1 ;  /* 0x000000020b097211 */ /* 0x000fca00008f0eff */
[----:B------:R-:W2:Y:S02]  /*0330*/  LDG.E.U8 R8, desc[UR4][R8.64] ;  /* 0x0000000408087981 */ /* 0x000ea4000c1e1100 */
[----:B--2---:R-:W-:-:S13]  /*0340*/  ISETP.NE.AND P1, PT, R8, 0x20, PT ;  /* 0x000000200800780c */ /* 0x004fda0003f25270 */
[----:B------:R-:W-:Y:S05]  /*0350*/  @!P1 BREAK.RELIABLE B1 ;  /* 0x0000000000019942 */ /* 0x000fea0003800100 */
[----:B------:R-:W-:Y:S05]  /*0360*/  @!P1 BRA `(.L_x_6) ;  /* 0x0000000000c09947 */ /* 0x000fea0003800000 */
.L_x_5:
[----:B------:R-:W-:-:S05]  /*0370*/  VIADD R8, R11, 0x1 ;  /* 0x000000010b087836 */ /* 0x000fca0000000000 */
[----:B------:R-:W-:-:S13]  /*0380*/  ISETP.GT.AND P1, PT, R8, R3, PT ;  /* 0x000000030800720c */ /* 0x000fda0003f24270 */
[----:B------:R-:W-:Y:S05]  /*0390*/  @P1 BREAK.RELIABLE B1 ;  /* 0x0000000000011942 */ /* 0x000fea0003800100 */
[----:B------:R-:W-:Y:S05]  /*03a0*/  @P1 BRA `(.L_x_1) ;  /* 0x0000000000e81947 */ /* 0x000fea0003800000 */
[----:B------:R-:W-:Y:S05]  /*03b0*/  BSYNC.RELIABLE B1 ;  /* 0x0000000000017941 */ /* 0x000fea0003800100 */
.L_x_3:
[----:B------:R-:W-:Y:S01]  /*03c0*/  VIADD R7, R7, 0x1 ;  /* 0x0000000107077836 */ /* 0x000fe20000000000 */
[----:B------:R-:W-:Y:S06]  /*03d0*/  BRA `(.L_x_7) ;  /* 0xfffffffc009c7947 */ /* 0x000fec000383ffff */
.L_x_2:
[----:B------:R-:W2:Y:S01]  /*03e0*/  LDG.E.64 R8, desc[UR4][R8.64] ;  /* 0x0000000408087981 */ /* 0x000ea2000c1e1b00 */
[----:B------:R-:W2:Y:S01]  /*03f0*/  LDCU.64 UR6, c[0x0][0x398] ;  /* 0x00007300ff0677ac */ /* 0x000ea20008000a00 */
[----:B------:R-:W-:Y:S02]  /*0400*/  IMAD.MOV R12, RZ, RZ, -R6 ;  /* 0x000000ffff0c7224 */ /* 0x000fe400078e0a06 */
[----:B------:R-:W-:Y:S01]  /*0410*/  IMAD.MOV.U32 R7, RZ, RZ, RZ ;  /* 0x000000ffff077224 */ /* 0x000fe200078e00ff */
[----:B--2---:R-:W-:-:S04]  /*0420*/  IADD3 R13, P1, PT, R8, UR6, RZ ;  /* 0x00000006080d7c10 */ /* 0x004fc8000ff3e0ff */
[----:B------:R-:W-:-:S09]  /*0430*/  IADD3.X R17, PT, PT, R9, UR7, RZ, P1, !PT ;  /* 0x0000000709117c10 */ /* 0x000fd20008ffe4ff */
.L_x_13:
        /* <DEDUP_REMOVED lines=9> */
.L_x_9:
[----:B------:R-:W-:-:S13]  /*04d0*/  ISETP.GE.AND P1, PT, R18, R3, PT ;  /* 0x000000031200720c */ /* 0x000fda0003f26270 */
[----:B------:R-:W-:Y:S05]  /*04e0*/  @P1 BRA `(.L_x_11) ;  /* 0x0000000000141947 */ /* 0x000fea0003800000 */
[----:B------:R-:W-:-:S05]  /*04f0*/  IADD3 R8, P1, PT, R18, R0, RZ ;  /* 0x0000000012087210 */ /* 0x000fca0007f3e0ff */
[----:B------:R-:W-:-:S05]  /*0500*/  IMAD.X R9, RZ, RZ, R2, P1 ;  /* 0x000000ffff097224 */ /* 0x000fca00008e0602 */
[----:B------:R-:W2:Y:S02]  /*0510*/  LDG.E.U8 R8, desc[UR4][R8.64] ;  /* 0x0000000408087981 */ /* 0x000ea4000c1e1100 */
[----:B--2---:R-:W-:-:S13]  /*0520*/  ISETP.NE.AND P1, PT, R8, 0x20, PT ;  /* 0x000000200800780c */ /* 0x004fda0003f25270 */
[----:B------:R-:W-:Y:S05]  /*0530*/  @P1 BRA `(.L_x_10) ;  /* 0x0000000000701947 */ /* 0x000fea0003800000 */
.L_x_11:
[----:B------:R-:W-:Y:S01]  /*0540*/  IADD3 R16, P1, PT, R7, R0, RZ ;  /* 0x0000000007107210 */ /* 0x000fe20007f3e0ff */
[----:B------:R-:W-:Y:S02]  /*0550*/  IMAD.MOV.U32 R8, RZ, RZ, R13 ;  /* 0x000000ffff087224 */ /* 0x000fe400078e000d */
[----:B------:R-:W-:Y:S02]  /*0560*/  IMAD.MOV.U32 R15, RZ, RZ, R17 ;  /* 0x000000ffff0f7224 */ /* 0x000fe400078e0011 */
[----:B------:R-:W-:Y:S02]  /*0570*/  IMAD.MOV.U32 R14, RZ, RZ, R12 ;  /* 0x000000ffff0e7224 */ /* 0x000fe400078e000c */
[----:B------:R-:W-:-:S07]  /*0580*/  IMAD.X R11, RZ, RZ, R2, P1 ;  /* 0x000000ffff0b7224 */ /* 0x000fce00008e0602 */
.L_x_12:
[----:B------:R-:W-:Y:S02]  /*0590*/  IMAD.MOV.U32 R10, RZ, RZ, R16 ;  /* 0x000000ffff0a7224 */ /* 0x000fe400078e0010 */
[----:B------:R-:W-:-:S04]  /*05a0*/  IMAD.MOV.U32 R9, RZ, RZ, R15 ;  /* 0x000000ffff097224 */ /* 0x000fc800078e000f */
[----:B------:R-:W2:Y:S04]  /*05b0*/  LDG.E.U8 R10, desc[UR4][R10.64] ;  /* 0x000000040a0a7981 */ /* 0x000ea8000c1e1100 */
[----:B------:R-:W2:Y:S02]  /*05c0*/  LDG.E.U8 R9, desc[UR4][R8.64] ;  /* 0x0000000408097981 */ /* 0x000ea4000c1e1100 */
[----:B--2---:R-:W-:-:S13]  /*05d0*/  ISETP.NE.AND P1, PT, R10, R9, PT ;  /* 0x000000090a00720c */ /* 0x004fda0003f25270 */
[----:B------:R-:W-:Y:S05]  /*05e0*/  @P1 BRA `(.L_x_10) ;  /* 0x0000000000441947 */ /* 0x000fea0003800000 */
[----:B------:R-:W-:Y:S01]  /*05f0*/  VIADD R14, R14, 0x1 ;  /* 0x000000010e0e7836 */ /* 0x000fe20000000000 */
[----:B------:R-:W-:Y:S02]  /*0600*/  IADD3 R8, P2, PT, R8, 0x1, RZ ;  /* 0x0000000108087810 */ /* 0x000fe40007f5e0ff */
[----:B------:R-:W-:Y:S02]  /*0610*/  IADD3 R16, P3, PT, R16, 0x1, RZ ;  /* 0x0000000110107810 */ /* 0x000fe40007f7e0ff */
[----:B------:R-:W-:Y:S01]  /*0620*/  ISETP.NE.AND P1, PT, R14, RZ, PT ;  /* 0x000000ff0e00720c */ /* 0x000fe20003f25270 */
[----:B------:R-:W-:Y:S02]  /*0630*/  IMAD.X R15, RZ, RZ, R15, P2 ;  /* 0x000000ffff0f7224 */ /* 0x000fe400010e060f */
[----:B------:R-:W-:-:S10]  /*0640*/  IMAD.X R11, RZ, RZ, R11, P3 ;  /* 0x000000ffff0b7224 */ /* 0x000fd400018e060b */
[----:B------:R-:W-:Y:S05]  /*0650*/  @!P1 BREAK.RELIABLE B1 ;  /* 0x0000000000019942 */ /* 0x000fea0003800100 */
[----:B------:R-:W-:Y:S05]  /*0660*/  @P1 BRA `(.L_x_12) ;  /* 0xfffffffc00c81947 */ /* 0x000fea000383ffff */
.L_x_6:
[----:B------:R-:W0:Y:S01]  /*0670*/  S2R R8, SR_LANEID ;  /* 0x0000000000087919 */ /* 0x000e220000000000 */
[----:B------:R-:W1:Y:S01]  /*0680*/  LDC.64 R6, c[0x0][0x3b8] ;  /* 0x0000ee00ff067b82 */ /* 0x000e620000000a00 */
[----:B------:R-:W-:Y:S02]  /*0690*/  VOTEU.ANY UR6, UPT, PT ;  /* 0x0000000000067886 */ /* 0x000fe400038e0100 */
[----:B------:R-:W-:Y:S02]  /*06a0*/  UFLO.U32 UR7, UR6 ;  /* 0x00000006000772bd */ /* 0x000fe400080e0000 */
[----:B------:R-:W2:Y:S01]  /*06b0*/  POPC R9, UR6 ;  /* 0x0000000600097d09 */ /* 0x000ea20008000000 */
[----:B-1----:R-:W-:-:S03]  /*06c0*/  IMAD.WIDE.U32 R6, R5, 0x4, R6 ;  /* 0x0000000405067825 */ /* 0x002fc600078e0006 */
[----:B0-----:R-:W-:-:S13]  /*06d0*/  ISETP.EQ.U32.AND P1, PT, R8, UR7, PT ;  /* 0x0000000708007c0c */ /* 0x001fda000bf22070 */
[----:B--2---:R0:W-:Y:S01]  /*06e0*/  @P1 REDG.E.ADD.STRONG.GPU desc[UR4][R6.64], R9 ;  /* 0x000000090600198e */ /* 0x0041e2000c12e104 */
[----:B------:R-:W-:Y:S05]  /*06f0*/  BRA `(.L_x_1) ;  /* 0x0000000000147947 */ /* 0x000fea0003800000 */
.L_x_10:
[----:B------:R-:W-:Y:S05]  /*0700*/  BSYNC.RELIABLE B1 ;  /* 0x0000000000017941 */ /* 0x000fea0003800100 */
.L_x_8:
[----:B------:R-:W-:Y:S02]  /*0710*/  VIADD R8, R18, 0x1 ;  /* 0x0000000112087836 */ /* 0x000fe40000000000 */
[----:B------:R-:W-:-:S03]  /*0720*/  VIADD R7, R7, 0x1 ;  /* 0x0000000107077836 */ /* 0x000fc60000000000 */
[----:B------:R-:W-:-:S13]  /*0730*/  ISETP.GT.AND P1, PT, R8, R3, PT ;  /* 0x000000030800720c */ /* 0x000fda0003f24270 */
[----:B------:R-:W-:Y:S05]  /*0740*/  @!P1 BRA `(.L_x_13) ;  /* 0xfffffffc003c9947 */ /* 0x000fea000383ffff */
.L_x_1:
[----:B------:R-:W-:Y:S05]  /*0750*/  BSYNC.RECONVERGENT B0 ;  /* 0x0000000000007941 */ /* 0x000fea0003800200 */
.L_x_0:
[----:B------:R-:W-:Y:S05]  /*0760*/  WARPSYNC.ALL ;  /* 0x0000000000007948 */ /* 0x000fea0003800000 */
[----:B------:R-:W-:Y:S05]  /*0770*/  @P0 BRA `(.L_x_14) ;  /* 0xfffffff800780947 */ /* 0x000fea000383ffff */
[----:B------:R-:W-:Y:S05]  /*0780*/  EXIT ;  /* 0x000000000000794d */ /* 0x000fea0003800000 */
.L_x_15:
[----:B------:R-:W-:-:S00]  /*0790*/  BRA `(.L_x_15) ;  /* 0xfffffffc00fc7947 */ /* 0x000fc0000383ffff */
[----:B------:R-:W-:-:S00]  /*07a0*/  NOP ;  /* 0x0000000000007918 */ /* 0x000fc00000000000 */
        /* <DEDUP_REMOVED lines=13> */
.L_x_16:


//--------------------- .nv.shared.reserved.0     --------------------------
	.section	.nv.shared.reserved.0,"aw",@nobits
	.weak		__nv_reservedSMEM_offset_0_alias
	.size		__nv_reservedSMEM_offset_0_alias, 0, 64
	.other		__nv_reservedSMEM_offset_0_alias,@"STO_CUDA_RESERVED_SHARED STV_DEFAULT"
__nv_reservedSMEM_offset_0_alias:
	.zero		0
	.zero		64


//--------------------- .nv.constant0._Z15gpuSearchKernelPKcPKmPKiS0_S2_S4_iiPi --------------------------
	.section	.nv.constant0._Z15gpuSearchKernelPKcPKmPKiS0_S2_S4_iiPi,"a",@progbits
	.sectionflags	@""
	.align	4
.nv.constant0._Z15gpuSearchKernelPKcPKmPKiS0_S2_S4_iiPi:
	.zero		960


//--------------------- SYMBOLS --------------------------

	.type		.nv.reservedSmem.offset0,@object
	.size		.nv.reservedSmem.offset0,0x4
